//
// Generated by NVIDIA NVVM Compiler
//
// Compiler Build ID: CL-36424714
// Cuda compilation tools, release 13.0, V13.0.88
// Based on NVVM 20.0.0
//

.version 9.0
.target sm_100
.address_size 64

	// .globl	_Z18center_data_kernelPfPKfii

.visible .entry _Z18center_data_kernelPfPKfii(
	.param .u64 .ptr .align 1 _Z18center_data_kernelPfPKfii_param_0,
	.param .u64 .ptr .align 1 _Z18center_data_kernelPfPKfii_param_1,
	.param .u32 _Z18center_data_kernelPfPKfii_param_2,
	.param .u32 _Z18center_data_kernelPfPKfii_param_3
)
{
	.reg .pred 	%p<4>;
	.reg .b32 	%r<14>;
	.reg .b32 	%f<4>;
	.reg .b64 	%rd<9>;

	ld.param.u64 	%rd1, [_Z18center_data_kernelPfPKfii_param_0];
	ld.param.u64 	%rd2, [_Z18center_data_kernelPfPKfii_param_1];
	ld.param.u32 	%r4, [_Z18center_data_kernelPfPKfii_param_2];
	ld.param.u32 	%r5, [_Z18center_data_kernelPfPKfii_param_3];
	mov.u32 	%r6, %ctaid.x;
	mov.u32 	%r7, %ntid.x;
	mov.u32 	%r8, %tid.x;
	mad.lo.s32 	%r1, %r6, %r7, %r8;
	mov.u32 	%r9, %ctaid.y;
	mov.u32 	%r10, %ntid.y;
	mov.u32 	%r11, %tid.y;
	mad.lo.s32 	%r12, %r9, %r10, %r11;
	setp.ge.s32 	%p1, %r1, %r4;
	setp.ge.s32 	%p2, %r12, %r5;
	or.pred  	%p3, %p1, %p2;
	@%p3 bra 	$L__BB0_2;
	cvta.to.global.u64 	%rd3, %rd2;
	cvta.to.global.u64 	%rd4, %rd1;
	mul.wide.u32 	%rd5, %r12, 4;
	add.s64 	%rd6, %rd3, %rd5;
	ld.global.f32 	%f1, [%rd6];
	mad.lo.s32 	%r13, %r5, %r1, %r12;
	mul.wide.s32 	%rd7, %r13, 4;
	add.s64 	%rd8, %rd4, %rd7;
	ld.global.f32 	%f2, [%rd8];
	sub.f32 	%f3, %f2, %f1;
	st.global.f32 	[%rd8], %f3;
$L__BB0_2:
	ret;

}
	// .globl	_Z20compute_norms_kernelPfS_ii
.visible .entry _Z20compute_norms_kernelPfS_ii(
	.param .u64 .ptr .align 1 _Z20compute_norms_kernelPfS_ii_param_0,
	.param .u64 .ptr .align 1 _Z20compute_norms_kernelPfS_ii_param_1,
	.param .u32 _Z20compute_norms_kernelPfS_ii_param_2,
	.param .u32 _Z20compute_norms_kernelPfS_ii_param_3
)
{
	.reg .pred 	%p<11>;
	.reg .b32 	%r<38>;
	.reg .b32 	%f<83>;
	.reg .b64 	%rd<16>;

	ld.param.u64 	%rd4, [_Z20compute_norms_kernelPfS_ii_param_0];
	ld.param.u64 	%rd3, [_Z20compute_norms_kernelPfS_ii_param_1];
	ld.param.u32 	%r24, [_Z20compute_norms_kernelPfS_ii_param_2];
	ld.param.u32 	%r23, [_Z20compute_norms_kernelPfS_ii_param_3];
	cvta.to.global.u64 	%rd1, %rd4;
	mov.u32 	%r25, %ctaid.x;
	mov.u32 	%r26, %ntid.x;
	mov.u32 	%r27, %tid.x;
	mad.lo.s32 	%r1, %r25, %r26, %r27;
	setp.ge.s32 	%p1, %r1, %r24;
	@%p1 bra 	$L__BB1_15;
	setp.lt.s32 	%p2, %r23, 1;
	mov.f32 	%f82, 0f00000000;
	@%p2 bra 	$L__BB1_14;
	mul.lo.s32 	%r2, %r23, %r1;
	and.b32  	%r3, %r23, 15;
	setp.lt.u32 	%p3, %r23, 16;
	mov.f32 	%f82, 0f00000000;
	mov.b32 	%r34, 0;
	@%p3 bra 	$L__BB1_5;
	and.b32  	%r34, %r23, 2147483632;
	neg.s32 	%r32, %r34;
	add.s64 	%rd2, %rd1, 32;
	mov.f32 	%f82, 0f00000000;
	mov.u32 	%r31, %r2;
$L__BB1_4:
	.pragma "nounroll";
	mul.wide.s32 	%rd5, %r31, 4;
	add.s64 	%rd6, %rd2, %rd5;
	ld.global.f32 	%f18, [%rd6+-32];
	fma.rn.f32 	%f19, %f18, %f18, %f82;
	ld.global.f32 	%f20, [%rd6+-28];
	fma.rn.f32 	%f21, %f20, %f20, %f19;
	ld.global.f32 	%f22, [%rd6+-24];
	fma.rn.f32 	%f23, %f22, %f22, %f21;
	ld.global.f32 	%f24, [%rd6+-20];
	fma.rn.f32 	%f25, %f24, %f24, %f23;
	ld.global.f32 	%f26, [%rd6+-16];
	fma.rn.f32 	%f27, %f26, %f26, %f25;
	ld.global.f32 	%f28, [%rd6+-12];
	fma.rn.f32 	%f29, %f28, %f28, %f27;
	ld.global.f32 	%f30, [%rd6+-8];
	fma.rn.f32 	%f31, %f30, %f30, %f29;
	ld.global.f32 	%f32, [%rd6+-4];
	fma.rn.f32 	%f33, %f32, %f32, %f31;
	ld.global.f32 	%f34, [%rd6];
	fma.rn.f32 	%f35, %f34, %f34, %f33;
	ld.global.f32 	%f36, [%rd6+4];
	fma.rn.f32 	%f37, %f36, %f36, %f35;
	ld.global.f32 	%f38, [%rd6+8];
	fma.rn.f32 	%f39, %f38, %f38, %f37;
	ld.global.f32 	%f40, [%rd6+12];
	fma.rn.f32 	%f41, %f40, %f40, %f39;
	ld.global.f32 	%f42, [%rd6+16];
	fma.rn.f32 	%f43, %f42, %f42, %f41;
	ld.global.f32 	%f44, [%rd6+20];
	fma.rn.f32 	%f45, %f44, %f44, %f43;
	ld.global.f32 	%f46, [%rd6+24];
	fma.rn.f32 	%f47, %f46, %f46, %f45;
	ld.global.f32 	%f48, [%rd6+28];
	fma.rn.f32 	%f82, %f48, %f48, %f47;
	add.s32 	%r32, %r32, 16;
	add.s32 	%r31, %r31, 16;
	setp.ne.s32 	%p4, %r32, 0;
	@%p4 bra 	$L__BB1_4;
$L__BB1_5:
	setp.eq.s32 	%p5, %r3, 0;
	@%p5 bra 	$L__BB1_14;
	and.b32  	%r11, %r23, 7;
	setp.lt.u32 	%p6, %r3, 8;
	@%p6 bra 	$L__BB1_8;
	add.s32 	%r29, %r34, %r2;
	mul.wide.s32 	%rd7, %r29, 4;
	add.s64 	%rd8, %rd1, %rd7;
	ld.global.f32 	%f50, [%rd8];
	fma.rn.f32 	%f51, %f50, %f50, %f82;
	ld.global.f32 	%f52, [%rd8+4];
	fma.rn.f32 	%f53, %f52, %f52, %f51;
	ld.global.f32 	%f54, [%rd8+8];
	fma.rn.f32 	%f55, %f54, %f54, %f53;
	ld.global.f32 	%f56, [%rd8+12];
	fma.rn.f32 	%f57, %f56, %f56, %f55;
	ld.global.f32 	%f58, [%rd8+16];
	fma.rn.f32 	%f59, %f58, %f58, %f57;
	ld.global.f32 	%f60, [%rd8+20];
	fma.rn.f32 	%f61, %f60, %f60, %f59;
	ld.global.f32 	%f62, [%rd8+24];
	fma.rn.f32 	%f63, %f62, %f62, %f61;
	ld.global.f32 	%f64, [%rd8+28];
	fma.rn.f32 	%f82, %f64, %f64, %f63;
	add.s32 	%r34, %r34, 8;
$L__BB1_8:
	setp.eq.s32 	%p7, %r11, 0;
	@%p7 bra 	$L__BB1_14;
	and.b32  	%r14, %r23, 3;
	setp.lt.u32 	%p8, %r11, 4;
	@%p8 bra 	$L__BB1_11;
	add.s32 	%r30, %r34, %r2;
	mul.wide.s32 	%rd9, %r30, 4;
	add.s64 	%rd10, %rd1, %rd9;
	ld.global.f32 	%f66, [%rd10];
	fma.rn.f32 	%f67, %f66, %f66, %f82;
	ld.global.f32 	%f68, [%rd10+4];
	fma.rn.f32 	%f69, %f68, %f68, %f67;
	ld.global.f32 	%f70, [%rd10+8];
	fma.rn.f32 	%f71, %f70, %f70, %f69;
	ld.global.f32 	%f72, [%rd10+12];
	fma.rn.f32 	%f82, %f72, %f72, %f71;
	add.s32 	%r34, %r34, 4;
$L__BB1_11:
	setp.eq.s32 	%p9, %r14, 0;
	@%p9 bra 	$L__BB1_14;
	add.s32 	%r37, %r34, %r2;
	neg.s32 	%r36, %r14;
$L__BB1_13:
	.pragma "nounroll";
	mul.wide.s32 	%rd11, %r37, 4;
	add.s64 	%rd12, %rd1, %rd11;
	ld.global.f32 	%f73, [%rd12];
	fma.rn.f32 	%f82, %f73, %f73, %f82;
	add.s32 	%r37, %r37, 1;
	add.s32 	%r36, %r36, 1;
	setp.ne.s32 	%p10, %r36, 0;
	@%p10 bra 	$L__BB1_13;
$L__BB1_14:
	cvta.to.global.u64 	%rd13, %rd3;
	mul.wide.s32 	%rd14, %r1, 4;
	add.s64 	%rd15, %rd13, %rd14;
	st.global.f32 	[%rd15], %f82;
$L__BB1_15:
	ret;

}


// ===== COMPILED SASS (sm_100) =====

	.target	sm_100

	.elftype	@"ET_EXEC"


//--------------------- .note.nv.tkinfo           --------------------------
	.section	.note.nv.tkinfo,"",@"SHT_NOTE"
	.sectionflags	@"SHF_NOTE_NV_TKINFO"
	.tkinfo
        /*0018*/ 	.word	0x00000002
        /*0030*/ 	.string	""
        /*0030*/ 	.string	"ptxas"
        /*0030*/ 	.string	"Cuda compilation tools, release 13.0, V13.0.88"
        /*0030*/ 	.string	"Build cuda_13.0.r13.0/compiler.36424714_0"
        /*0030*/ 	.string	"-arch sm_100 -m 64 "



//--------------------- .note.nv.cuinfo           --------------------------
	.section	.note.nv.cuinfo,"",@"SHT_NOTE"
	.sectionflags	@"SHF_NOTE_NV_CUINFO"
        /*0018*/ 	.short	0x0002
        /*001a*/ 	.short	0x0064
        /*001c*/ 	.short	0x0082
	.zero		2


//--------------------- .nv.info                  --------------------------
	.section	.nv.info,"",@"SHT_CUDA_INFO"
	.align	4


	//----- nvinfo : EIATTR_REGCOUNT
	.align		4
        /*0000*/ 	.byte	0x04, 0x2f
        /*0002*/ 	.short	(.L_1 - .L_0)
	.align		4
.L_0:
        /*0004*/ 	.word	index@(_Z18center_data_kernelPfPKfii)
        /*0008*/ 	.word	0x0000000c


	//----- nvinfo : EIATTR_FRAME_SIZE
	.align		4
.L_1:
        /*000c*/ 	.byte	0x04, 0x11
        /*000e*/ 	.short	(.L_3 - .L_2)
	.align		4
.L_2:
        /*0010*/ 	.word	index@(_Z18center_data_kernelPfPKfii)
        /*0014*/ 	.word	0x00000000


	//----- nvinfo : EIATTR_REGCOUNT
	.align		4
.L_3:
        /*0018*/ 	.byte	0x04, 0x2f
        /*001a*/ 	.short	(.L_5 - .L_4)
	.align		4
.L_4:
        /*001c*/ 	.word	index@(_Z20compute_norms_kernelPfS_ii)
        /*0020*/ 	.word	0x00000020


	//----- nvinfo : EIATTR_FRAME_SIZE
	.align		4
.L_5:
        /*0024*/ 	.byte	0x04, 0x11
        /*0026*/ 	.short	(.L_7 - .L_6)
	.align		4
.L_6:
        /*0028*/ 	.word	index@(_Z20compute_norms_kernelPfS_ii)
        /*002c*/ 	.word	0x00000000


	//----- nvinfo : EIATTR_MIN_STACK_SIZE
	.align		4
.L_7:
        /*0030*/ 	.byte	0x04, 0x12
        /*0032*/ 	.short	(.L_9 - .L_8)
	.align		4
.L_8:
        /*0034*/ 	.word	index@(_Z20compute_norms_kernelPfS_ii)
        /*0038*/ 	.word	0x00000000


	//----- nvinfo : EIATTR_MIN_STACK_SIZE
	.align		4
.L_9:
        /*003c*/ 	.byte	0x04, 0x12
        /*003e*/ 	.short	(.L_11 - .L_10)
	.align		4
.L_10:
        /*0040*/ 	.word	index@(_Z18center_data_kernelPfPKfii)
        /*0044*/ 	.word	0x00000000
.L_11:


//--------------------- .nv.compat                --------------------------
	.section	.nv.compat,"",@"SHT_CUDA_COMPAT_INFO"
	.align	4
        /*0000*/ 	.byte	0x02, 0x09, 0x00, 0x00, 0x02, 0x02, 0x01, 0x00, 0x02, 0x05, 0x05, 0x00, 0x03, 0x07, 0x01, 0x01
        /*0010*/ 	.byte	0x02, 0x03, 0x00, 0x00, 0x02, 0x06, 0x01, 0x00, 0x04, 0x0b, 0x08, 0x00, 0x09, 0x00, 0x00, 0x00
        /*0020*/ 	.byte	0x00, 0x00, 0x00, 0x00


//--------------------- .nv.info._Z20compute_norms_kernelPfS_ii --------------------------
	.section	.nv.info._Z20compute_norms_kernelPfS_ii,"",@"SHT_CUDA_INFO"
	.sectionflags	@""
	.align	4


	//----- nvinfo : EIATTR_CUDA_API_VERSION
	.align		4
        /*0000*/ 	.byte	0x04, 0x37
        /*0002*/ 	.short	(.L_13 - .L_12)
.L_12:
        /*0004*/ 	.word	0x00000082


	//----- nvinfo : EIATTR_KPARAM_INFO
	.align		4
.L_13:
        /*0008*/ 	.byte	0x04, 0x17
        /*000a*/ 	.short	(.L_15 - .L_14)
.L_14:
        /*000c*/ 	.word	0x00000000
        /*0010*/ 	.short	0x0003
        /*0012*/ 	.short	0x0014
        /*0014*/ 	.byte	0x00, 0xf0, 0x11, 0x00


	//----- nvinfo : EIATTR_KPARAM_INFO
	.align		4
.L_15:
        /*0018*/ 	.byte	0x04, 0x17
        /*001a*/ 	.short	(.L_17 - .L_16)
.L_16:
        /*001c*/ 	.word	0x00000000
        /*0020*/ 	.short	0x0002
        /*0022*/ 	.short	0x0010
        /*0024*/ 	.byte	0x00, 0xf0, 0x11, 0x00


	//----- nvinfo : EIATTR_KPARAM_INFO
	.align		4
.L_17:
        /*0028*/ 	.byte	0x04, 0x17
        /*002a*/ 	.short	(.L_19 - .L_18)
.L_18:
        /*002c*/ 	.word	0x00000000
        /*0030*/ 	.short	0x0001
        /*0032*/ 	.short	0x0008
        /*0034*/ 	.byte	0x00, 0xf5, 0x21, 0x00


	//----- nvinfo : EIATTR_KPARAM_INFO
	.align		4
.L_19:
        /*0038*/ 	.byte	0x04, 0x17
        /*003a*/ 	.short	(.L_21 - .L_20)
.L_20:
        /*003c*/ 	.word	0x00000000
        /*0040*/ 	.short	0x0000
        /*0042*/ 	.short	0x0000
        /*0044*/ 	.byte	0x00, 0xf5, 0x21, 0x00


	//----- nvinfo : EIATTR_SPARSE_MMA_MASK
	.align		4
.L_21:
        /*0048*/ 	.byte	0x03, 0x50
        /*004a*/ 	.short	0x0000


	//----- nvinfo : EIATTR_MAXREG_COUNT
	.align		4
        /*004c*/ 	.byte	0x03, 0x1b
        /*004e*/ 	.short	0x00ff


	//----- nvinfo : EIATTR_MERCURY_ISA_VERSION
	.align		4
        /*0050*/ 	.byte	0x03, 0x5f
        /*0052*/ 	.short	0x0101


	//----- nvinfo : EIATTR_VRC_CTA_INIT_COUNT
	.align		4
        /*0054*/ 	.byte	0x02, 0x4a
	.zero		1
	.zero		1


	//----- nvinfo : EIATTR_EXIT_INSTR_OFFSETS
	.align		4
        /*0058*/ 	.byte	0x04, 0x1c
        /*005a*/ 	.short	(.L_23 - .L_22)


	//   ....[0]....
.L_22:
        /*005c*/ 	.word	0x00000070


	//   ....[1]....
        /*0060*/ 	.word	0x000007a0


	//----- nvinfo : EIATTR_CBANK_PARAM_SIZE
	.align		4
.L_23:
        /*0064*/ 	.byte	0x03, 0x19
        /*0066*/ 	.short	0x0018


	//----- nvinfo : EIATTR_PARAM_CBANK
	.align		4
        /*0068*/ 	.byte	0x04, 0x0a
        /*006a*/ 	.short	(.L_25 - .L_24)
	.align		4
.L_24:
        /*006c*/ 	.word	index@(.nv.constant0._Z20compute_norms_kernelPfS_ii)
        /*0070*/ 	.short	0x0380
        /*0072*/ 	.short	0x0018


	//----- nvinfo : EIATTR_SW_WAR
	.align		4
.L_25:
        /*0074*/ 	.byte	0x04, 0x36
        /*0076*/ 	.short	(.L_27 - .L_26)
.L_26:
        /*0078*/ 	.word	0x00000008
.L_27:


//--------------------- .nv.info._Z18center_data_kernelPfPKfii --------------------------
	.section	.nv.info._Z18center_data_kernelPfPKfii,"",@"SHT_CUDA_INFO"
	.sectionflags	@""
	.align	4


	//----- nvinfo : EIATTR_CUDA_API_VERSION
	.align		4
        /*0000*/ 	.byte	0x04, 0x37
        /*0002*/ 	.short	(.L_29 - .L_28)
.L_28:
        /*0004*/ 	.word	0x00000082


	//----- nvinfo : EIATTR_KPARAM_INFO
	.align		4
.L_29:
        /*0008*/ 	.byte	0x04, 0x17
        /*000a*/ 	.short	(.L_31 - .L_30)
.L_30:
        /*000c*/ 	.word	0x00000000
        /*0010*/ 	.short	0x0003
        /*0012*/ 	.short	0x0014
        /*0014*/ 	.byte	0x00, 0xf0, 0x11, 0x00


	//----- nvinfo : EIATTR_KPARAM_INFO
	.align		4
.L_31:
        /*0018*/ 	.byte	0x04, 0x17
        /*001a*/ 	.short	(.L_33 - .L_32)
.L_32:
        /*001c*/ 	.word	0x00000000
        /*0020*/ 	.short	0x0002
        /*0022*/ 	.short	0x0010
        /*0024*/ 	.byte	0x00, 0xf0, 0x11, 0x00


	//----- nvinfo : EIATTR_KPARAM_INFO
	.align		4
.L_33:
        /*0028*/ 	.byte	0x04, 0x17
        /*002a*/ 	.short	(.L_35 - .L_34)
.L_34:
        /*002c*/ 	.word	0x00000000
        /*0030*/ 	.short	0x0001
        /*0032*/ 	.short	0x0008
        /*0034*/ 	.byte	0x00, 0xf5, 0x21, 0x00


	//----- nvinfo : EIATTR_KPARAM_INFO
	.align		4
.L_35:
        /*0038*/ 	.byte	0x04, 0x17
        /*003a*/ 	.short	(.L_37 - .L_36)
.L_36:
        /*003c*/ 	.word	0x00000000
        /*0040*/ 	.short	0x0000
        /*0042*/ 	.short	0x0000
        /*0044*/ 	.byte	0x00, 0xf5, 0x21, 0x00


	//----- nvinfo : EIATTR_SPARSE_MMA_MASK
	.align		4
.L_37:
        /*0048*/ 	.byte	0x03, 0x50
        /*004a*/ 	.short	0x0000


	//----- nvinfo : EIATTR_MAXREG_COUNT
	.align		4
        /*004c*/ 	.byte	0x03, 0x1b
        /*004e*/ 	.short	0x00ff


	//----- nvinfo : EIATTR_MERCURY_ISA_VERSION
	.align		4
        /*0050*/ 	.byte	0x03, 0x5f
        /*0052*/ 	.short	0x0101


	//----- nvinfo : EIATTR_VRC_CTA_INIT_COUNT
	.align		4
        /*0054*/ 	.byte	0x02, 0x4a
	.zero		1
	.zero		1


	//----- nvinfo : EIATTR_EXIT_INSTR_OFFSETS
	.align		4
        /*0058*/ 	.byte	0x04, 0x1c
        /*005a*/ 	.short	(.L_39 - .L_38)


	//   ....[0]....
.L_38:
        /*005c*/ 	.word	0x000000c0


	//   ....[1]....
        /*0060*/ 	.word	0x00000170


	//----- nvinfo : EIATTR_CBANK_PARAM_SIZE
	.align		4
.L_39:
        /*0064*/ 	.byte	0x03, 0x19
        /*0066*/ 	.short	0x0018


	//----- nvinfo : EIATTR_PARAM_CBANK
	.align		4
        /*0068*/ 	.byte	0x04, 0x0a
        /*006a*/ 	.short	(.L_41 - .L_40)
	.align		4
.L_40:
        /*006c*/ 	.word	index@(.nv.constant0._Z18center_data_kernelPfPKfii)
        /*0070*/ 	.short	0x0380
        /*0072*/ 	.short	0x0018


	//----- nvinfo : EIATTR_SW_WAR
	.align		4
.L_41:
        /*0074*/ 	.byte	0x04, 0x36
        /*0076*/ 	.short	(.L_43 - .L_42)
.L_42:
        /*0078*/ 	.word	0x00000008
.L_43:


//--------------------- .nv.callgraph             --------------------------
	.section	.nv.callgraph,"",@"SHT_CUDA_CALLGRAPH"
	.align	4
	.sectionentsize	8
	.align		4
        /*0000*/ 	.word	0x00000000
	.align		4
        /*0004*/ 	.word	0xffffffff
	.align		4
        /*0008*/ 	.word	0x00000000
	.align		4
        /*000c*/ 	.word	0xfffffffe
	.align		4
        /*0010*/ 	.word	0x00000000
	.align		4
        /*0014*/ 	.word	0xfffffffd
	.align		4
        /*0018*/ 	.word	0x00000000
	.align		4
        /*001c*/ 	.word	0xfffffffc


//--------------------- .text._Z20compute_norms_kernelPfS_ii --------------------------
	.section	.text._Z20compute_norms_kernelPfS_ii,"ax",@progbits
	.align	128
        .global         _Z20compute_norms_kernelPfS_ii
        .type           _Z20compute_norms_kernelPfS_ii,@function
        .size           _Z20compute_norms_kernelPfS_ii,(.L_x_8 - _Z20compute_norms_kernelPfS_ii)
        .other          _Z20compute_norms_kernelPfS_ii,@"STO_CUDA_ENTRY STV_DEFAULT"
_Z20compute_norms_kernelPfS_ii:
.text._Z20compute_norms_kernelPfS_ii:
[----:B------:R-:W-:Y:S01]  /*0000*/  LDC R1, c[0x0][0x37c] ;  /* 0x0000df00ff017b82 */ /* 0x000fe20000000800 */
[----:B------:R-:W0:Y:S07]  /*0010*/  S2R R3, SR_TID.X ;  /* 0x0000000000037919 */ /* 0x000e2e0000002100 */
[----:B------:R-:W0:Y:S01]  /*0020*/  S2UR UR4, SR_CTAID.X ;  /* 0x00000000000479c3 */ /* 0x000e220000002500 */
[----:B------:R-:W1:Y:S07]  /*0030*/  LDCU UR5, c[0x0][0x390] ;  /* 0x00007200ff0577ac */ /* 0x000e6e0008000800 */
[----:B------:R-:W0:Y:S02]  /*0040*/  LDC R2, c[0x0][0x360] ;  /* 0x0000d800ff027b82 */ /* 0x000e240000000800 */
[----:B0-----:R-:W-:-:S05]  /*0050*/  IMAD R2, R2, UR4, R3 ;  /* 0x0000000402027c24 */ /* 0x001fca000f8e0203 */
[----:B-1----:R-:W-:-:S13]  /*0060*/  ISETP.GE.AND P0, PT, R2, UR5, PT ;  /* 0x0000000502007c0c */ /* 0x002fda000bf06270 */
[----:B------:R-:W-:Y:S05]  /*0070*/  @P0 EXIT ;  /* 0x000000000000094d */ /* 0x000fea0003800000 */
[----:B------:R-:W0:Y:S01]  /*0080*/  LDCU UR7, c[0x0][0x394] ;  /* 0x00007280ff0777ac */ /* 0x000e220008000800 */
[----:B------:R-:W-:Y:S01]  /*0090*/  HFMA2 R0, -RZ, RZ, 0, 0 ;  /* 0x00000000ff007431 */ /* 0x000fe200000001ff */
[----:B------:R-:W1:Y:S01]  /*00a0*/  LDCU.64 UR12, c[0x0][0x358] ;  /* 0x00006b00ff0c77ac */ /* 0x000e620008000a00 */
[----:B0-----:R-:W-:-:S09]  /*00b0*/  UISETP.GE.AND UP0, UPT, UR7, 0x1, UPT ;  /* 0x000000010700788c */ /* 0x001fd2000bf06270 */
[----:B-1----:R-:W-:Y:S05]  /*00c0*/  BRA.U !UP0, `(.L_x_0) ;  /* 0x0000000508a87547 */ /* 0x002fea000b800000 */
[----:B------:R-:W-:Y:S02]  /*00d0*/  UISETP.GE.U32.AND UP1, UPT, UR7, 0x10, UPT ;  /* 0x000000100700788c */ /* 0x000fe4000bf26070 */
[----:B------:R-:W-:Y:S01]  /*00e0*/  IMAD R3, R2, UR7, RZ ;  /* 0x0000000702037c24 */ /* 0x000fe2000f8e02ff */
[----:B------:R-:W-:Y:S01]  /*00f0*/  ULOP3.LUT UR10, UR7, 0xf, URZ, 0xc0, !UPT ;  /* 0x0000000f070a7892 */ /* 0x000fe2000f8ec0ff */
[----:B------:R-:W-:Y:S01]  /*0100*/  MOV R0, RZ ;  /* 0x000000ff00007202 */ /* 0x000fe20000000f00 */
[----:B------:R-:W-:Y:S02]  /*0110*/  UMOV UR4, URZ ;  /* 0x000000ff00047c82 */ /* 0x000fe40008000000 */
[----:B------:R-:W-:Y:S02]  /*0120*/  UISETP.NE.AND UP0, UPT, UR10, URZ, UPT ;  /* 0x000000ff0a00728c */ /* 0x000fe4000bf05270 */
[----:B------:R-:W-:Y:S09]  /*0130*/  BRA.U !UP1, `(.L_x_1) ;  /* 0x0000000109b87547 */ /* 0x000ff2000b800000 */
[----:B------:R-:W0:Y:S01]  /*0140*/  LDCU.64 UR8, c[0x0][0x380] ;  /* 0x00007000ff0877ac */ /* 0x000e220008000a00 */
[----:B------:R-:W-:Y:S02]  /*0150*/  MOV R0, RZ ;  /* 0x000000ff00007202 */ /* 0x000fe40000000f00 */
[----:B------:R-:W-:Y:S01]  /*0160*/  MOV R6, R3 ;  /* 0x0000000300067202 */ /* 0x000fe20000000f00 */
[----:B------:R-:W-:Y:S02]  /*0170*/  ULOP3.LUT UR4, UR7, 0x7ffffff0, URZ, 0xc0, !UPT ;  /* 0x7ffffff007047892 */ /* 0x000fe4000f8ec0ff */
[----:B0-----:R-:W-:Y:S02]  /*0180*/  UIADD3 UR5, UP1, UPT, UR8, 0x20, URZ ;  /* 0x0000002008057890 */ /* 0x001fe4000ff3e0ff */
[----:B------:R-:W-:Y:S02]  /*0190*/  UIADD3 UR8, UPT, UPT, -UR4, URZ, URZ ;  /* 0x000000ff04087290 */ /* 0x000fe4000fffe1ff */
[----:B------:R-:W-:-:S12]  /*01a0*/  UIADD3.X UR6, UPT, UPT, URZ, UR9, URZ, UP1, !UPT ;  /* 0x00000009ff067290 */ /* 0x000fd80008ffe4ff */
.L_x_2:
[----:B------:R-:W-:Y:S02]  /*01b0*/  MOV R4, UR5 ;  /* 0x0000000500047c02 */ /* 0x000fe40008000f00 */
[----:B------:R-:W-:-:S03]  /*01c0*/  MOV R5, UR6 ;  /* 0x0000000600057c02 */ /* 0x000fc60008000f00 */
[----:B------:R-:W-:-:S05]  /*01d0*/  IMAD.WIDE R4, R6, 0x4, R4 ;  /* 0x0000000406047825 */ /* 0x000fca00078e0204 */
[----:B------:R-:W2:Y:S04]  /*01e0*/  LDG.E R15, desc[UR12][R4.64+-0x20] ;  /* 0xffffe00c040f7981 */ /* 0x000ea8000c1e1900 */
[----:B------:R-:W3:Y:S04]  /*01f0*/  LDG.E R17, desc[UR12][R4.64+-0x1c] ;  /* 0xffffe40c04117981 */ /* 0x000ee8000c1e1900 */
[----:B------:R-:W4:Y:S04]  /*0200*/  LDG.E R19, desc[UR12][R4.64+-0x18] ;  /* 0xffffe80c04137981 */ /* 0x000f28000c1e1900 */
[----:B------:R-:W5:Y:S04]  /*0210*/  LDG.E R21, desc[UR12][R4.64+-0x14] ;  /* 0xffffec0c04157981 */ /* 0x000f68000c1e1900 */
        /* <DEDUP_REMOVED lines=11> */
[----:B------:R-:W5:Y:S01]  /*02d0*/  LDG.E R14, desc[UR12][R4.64+0x1c] ;  /* 0x00001c0c040e7981 */ /* 0x000f62000c1e1900 */
[----:B------:R-:W-:Y:S01]  /*02e0*/  UIADD3 UR8, UPT, UPT, UR8, 0x10, URZ ;  /* 0x0000001008087890 */ /* 0x000fe2000fffe0ff */
[----:B------:R-:W-:-:S03]  /*02f0*/  IADD3 R6, PT, PT, R6, 0x10, RZ ;  /* 0x0000001006067810 */ /* 0x000fc60007ffe0ff */
[----:B------:R-:W-:Y:S01]  /*0300*/  UISETP.NE.AND UP1, UPT, UR8, URZ, UPT ;  /* 0x000000ff0800728c */ /* 0x000fe2000bf25270 */
[----:B--2---:R-:W-:-:S04]  /*0310*/  FFMA R0, R15, R15, R0 ;  /* 0x0000000f0f007223 */ /* 0x004fc80000000000 */
[----:B---3--:R-:W-:-:S04]  /*0320*/  FFMA R0, R17, R17, R0 ;  /* 0x0000001111007223 */ /* 0x008fc80000000000 */
[----:B----4-:R-:W-:-:S04]  /*0330*/  FFMA R0, R19, R19, R0 ;  /* 0x0000001313007223 */ /* 0x010fc80000000000 */
[----:B-----5:R-:W-:-:S04]  /*0340*/  FFMA R0, R21, R21, R0 ;  /* 0x0000001515007223 */ /* 0x020fc80000000000 */
[----:B------:R-:W-:-:S04]  /*0350*/  FFMA R0, R23, R23, R0 ;  /* 0x0000001717007223 */ /* 0x000fc80000000000 */
        /* <DEDUP_REMOVED lines=10> */
[----:B------:R-:W-:Y:S01]  /*0400*/  FFMA R0, R14, R14, R7 ;  /* 0x0000000e0e007223 */ /* 0x000fe20000000007 */
[----:B------:R-:W-:Y:S06]  /*0410*/  BRA.U UP1, `(.L_x_2) ;  /* 0xfffffffd01647547 */ /* 0x000fec000b83ffff */
.L_x_1:
[----:B------:R-:W-:Y:S05]  /*0420*/  BRA.U !UP0, `(.L_x_0) ;  /* 0x0000000108d07547 */ /* 0x000fea000b800000 */
[----:B------:R-:W-:Y:S02]  /*0430*/  UISETP.GE.U32.AND UP0, UPT, UR10, 0x8, UPT ;  /* 0x000000080a00788c */ /* 0x000fe4000bf06070 */
[----:B------:R-:W-:-:S04]  /*0440*/  ULOP3.LUT UR6, UR7, 0x7, URZ, 0xc0, !UPT ;  /* 0x0000000707067892 */ /* 0x000fc8000f8ec0ff */
[----:B------:R-:W-:-:S03]  /*0450*/  UISETP.NE.AND UP1, UPT, UR6, URZ, UPT ;  /* 0x000000ff0600728c */ /* 0x000fc6000bf25270 */
[----:B------:R-:W-:Y:S08]  /*0460*/  BRA.U !UP0, `(.L_x_3) ;  /* 0x0000000108507547 */ /* 0x000ff0000b800000 */
[----:B------:R-:W0:Y:S01]  /*0470*/  LDC.64 R4, c[0x0][0x380] ;  /* 0x0000e000ff047b82 */ /* 0x000e220000000a00 */
[----:B------:R-:W-:-:S05]  /*0480*/  IADD3 R7, PT, PT, R3, UR4, RZ ;  /* 0x0000000403077c10 */ /* 0x000fca000fffe0ff */
[----:B0-----:R-:W-:-:S05]  /*0490*/  IMAD.WIDE R4, R7, 0x4, R4 ;  /* 0x0000000407047825 */ /* 0x001fca00078e0204 */
[----:B------:R-:W2:Y:S04]  /*04a0*/  LDG.E R7, desc[UR12][R4.64] ;  /* 0x0000000c04077981 */ /* 0x000ea8000c1e1900 */
[----:B------:R-:W3:Y:S04]  /*04b0*/  LDG.E R9, desc[UR12][R4.64+0x4] ;  /* 0x0000040c04097981 */ /* 0x000ee8000c1e1900 */
[----:B------:R-:W4:Y:S04]  /*04c0*/  LDG.E R11, desc[UR12][R4.64+0x8] ;  /* 0x0000080c040b7981 */ /* 0x000f28000c1e1900 */
[----:B------:R-:W5:Y:S04]  /*04d0*/  LDG.E R13, desc[UR12][R4.64+0xc] ;  /* 0x00000c0c040d7981 */ /* 0x000f68000c1e1900 */
[----:B------:R-:W5:Y:S04]  /*04e0*/  LDG.E R15, desc[UR12][R4.64+0x10] ;  /* 0x0000100c040f7981 */ /* 0x000f68000c1e1900 */
[----:B------:R-:W5:Y:S04]  /*04f0*/  LDG.E R17, desc[UR12][R4.64+0x14] ;  /* 0x0000140c04117981 */ /* 0x000f68000c1e1900 */
[----:B------:R-:W5:Y:S04]  /*0500*/  LDG.E R19, desc[UR12][R4.64+0x18] ;  /* 0x0000180c04137981 */ /* 0x000f68000c1e1900 */
[----:B------:R-:W5:Y:S01]  /*0510*/  LDG.E R21, desc[UR12][R4.64+0x1c] ;  /* 0x00001c0c04157981 */ /* 0x000f62000c1e1900 */
[----:B------:R-:W-:Y:S01]  /*0520*/  UIADD3 UR4, UPT, UPT, UR4, 0x8, URZ ;  /* 0x0000000804047890 */ /* 0x000fe2000fffe0ff */
[----:B--2---:R-:W-:-:S04]  /*0530*/  FFMA R0, R7, R7, R0 ;  /* 0x0000000707007223 */ /* 0x004fc80000000000 */
[----:B---3--:R-:W-:-:S04]  /*0540*/  FFMA R0, R9, R9, R0 ;  /* 0x0000000909007223 */ /* 0x008fc80000000000 */
[----:B----4-:R-:W-:-:S04]  /*0550*/  FFMA R0, R11, R11, R0 ;  /* 0x0000000b0b007223 */ /* 0x010fc80000000000 */
[----:B-----5:R-:W-:-:S04]  /*0560*/  FFMA R0, R13, R13, R0 ;  /* 0x0000000d0d007223 */ /* 0x020fc80000000000 */
[----:B------:R-:W-:-:S04]  /*0570*/  FFMA R0, R15, R15, R0 ;  /* 0x0000000f0f007223 */ /* 0x000fc80000000000 */
[----:B------:R-:W-:-:S04]  /*0580*/  FFMA R0, R17, R17, R0 ;  /* 0x0000001111007223 */ /* 0x000fc80000000000 */
[----:B------:R-:W-:-:S04]  /*0590*/  FFMA R0, R19, R19, R0 ;  /* 0x0000001313007223 */ /* 0x000fc80000000000 */
[----:B------:R-:W-:-:S07]  /*05a0*/  FFMA R0, R21, R21, R0 ;  /* 0x0000001515007223 */ /* 0x000fce0000000000 */
.L_x_3:
        /* <DEDUP_REMOVED lines=11> */
[----:B------:R-:W5:Y:S01]  /*0660*/  LDG.E R13, desc[UR12][R4.64+0xc] ;  /* 0x00000c0c040d7981 */ /* 0x000f62000c1e1900 */
[----:B------:R-:W-:Y:S01]  /*0670*/  UIADD3 UR4, UPT, UPT, UR4, 0x4, URZ ;  /* 0x0000000404047890 */ /* 0x000fe2000fffe0ff */
[----:B--2---:R-:W-:-:S04]  /*0680*/  FFMA R0, R7, R7, R0 ;  /* 0x0000000707007223 */ /* 0x004fc80000000000 */
[----:B---3--:R-:W-:-:S04]  /*0690*/  FFMA R0, R9, R9, R0 ;  /* 0x0000000909007223 */ /* 0x008fc80000000000 */
[----:B----4-:R-:W-:-:S04]  /*06a0*/  FFMA R0, R11, R11, R0 ;  /* 0x0000000b0b007223 */ /* 0x010fc80000000000 */
[----:B-----5:R-:W-:-:S07]  /*06b0*/  FFMA R0, R13, R13, R0 ;  /* 0x0000000d0d007223 */ /* 0x020fce0000000000 */
.L_x_4:
[----:B------:R-:W-:Y:S05]  /*06c0*/  BRA.U !UP1, `(.L_x_0) ;  /* 0x0000000109287547 */ /* 0x000fea000b800000 */
[----:B------:R-:W0:Y:S01]  /*06d0*/  LDC.64 R6, c[0x0][0x380] ;  /* 0x0000e000ff067b82 */ /* 0x000e220000000a00 */
[----:B------:R-:W-:Y:S01]  /*06e0*/  IADD3 R3, PT, PT, R3, UR4, RZ ;  /* 0x0000000403037c10 */ /* 0x000fe2000fffe0ff */
[----:B------:R-:W-:-:S12]  /*06f0*/  UIADD3 UR5, UPT, UPT, -UR5, URZ, URZ ;  /* 0x000000ff05057290 */ /* 0x000fd8000fffe1ff */
.L_x_5:
[----:B0-----:R-:W-:-:S06]  /*0700*/  IMAD.WIDE R4, R3, 0x4, R6 ;  /* 0x0000000403047825 */ /* 0x001fcc00078e0206 */
[----:B------:R-:W2:Y:S01]  /*0710*/  LDG.E R5, desc[UR12][R4.64] ;  /* 0x0000000c04057981 */ /* 0x000ea2000c1e1900 */
[----:B------:R-:W-:Y:S01]  /*0720*/  UIADD3 UR5, UPT, UPT, UR5, 0x1, URZ ;  /* 0x0000000105057890 */ /* 0x000fe2000fffe0ff */
[----:B------:R-:W-:-:S03]  /*0730*/  IADD3 R3, PT, PT, R3, 0x1, RZ ;  /* 0x0000000103037810 */ /* 0x000fc60007ffe0ff */
[----:B------:R-:W-:Y:S01]  /*0740*/  UISETP.NE.AND UP0, UPT, UR5, URZ, UPT ;  /* 0x000000ff0500728c */ /* 0x000fe2000bf05270 */
[----:B--2---:R-:W-:-:S08]  /*0750*/  FFMA R0, R5, R5, R0 ;  /* 0x0000000505007223 */ /* 0x004fd00000000000 */
[----:B------:R-:W-:Y:S05]  /*0760*/  BRA.U UP0, `(.L_x_5) ;  /* 0xfffffffd00e47547 */ /* 0x000fea000b83ffff */
.L_x_0:
[----:B------:R-:W0:Y:S02]  /*0770*/  LDC.64 R4, c[0x0][0x388] ;  /* 0x0000e200ff047b82 */ /* 0x000e240000000a00 */
[----:B0-----:R-:W-:-:S05]  /*0780*/  IMAD.WIDE R2, R2, 0x4, R4 ;  /* 0x0000000402027825 */ /* 0x001fca00078e0204 */
[----:B------:R-:W-:Y:S01]  /*0790*/  STG.E desc[UR12][R2.64], R0 ;  /* 0x0000000002007986 */ /* 0x000fe2000c10190c */
[----:B------:R-:W-:Y:S05]  /*07a0*/  EXIT ;  /* 0x000000000000794d */ /* 0x000fea0003800000 */
.L_x_6:
[----:B------:R-:W-:-:S00]  /*07b0*/  BRA `(.L_x_6) ;  /* 0xfffffffc00fc7947 */ /* 0x000fc0000383ffff */
[----:B------:R-:W-:-:S00]  /*07c0*/  NOP ;  /* 0x0000000000007918 */ /* 0x000fc00000000000 */
        /* <DEDUP_REMOVED lines=11> */
.L_x_8:


//--------------------- .text._Z18center_data_kernelPfPKfii --------------------------
	.section	.text._Z18center_data_kernelPfPKfii,"ax",@progbits
	.align	128
        .global         _Z18center_data_kernelPfPKfii
        .type           _Z18center_data_kernelPfPKfii,@function
        .size           _Z18center_data_kernelPfPKfii,(.L_x_9 - _Z18center_data_kernelPfPKfii)
        .other          _Z18center_data_kernelPfPKfii,@"STO_CUDA_ENTRY STV_DEFAULT"
_Z18center_data_kernelPfPKfii:
.text._Z18center_data_kernelPfPKfii:
[----:B------:R-:W-:Y:S01]  /*0000*/  LDC R1, c[0x0][0x37c] ;  /* 0x0000df00ff017b82 */ /* 0x000fe20000000800 */
[----:B------:R-:W0:Y:S07]  /*0010*/  S2R R2, SR_TID.Y ;  /* 0x0000000000027919 */ /* 0x000e2e0000002200 */
[----:B------:R-:W1:Y:S01]  /*0020*/  LDC R0, c[0x0][0x360] ;  /* 0x0000d800ff007b82 */ /* 0x000e620000000800 */
[----:B------:R-:W2:Y:S01]  /*0030*/  LDCU.64 UR6, c[0x0][0x390] ;  /* 0x00007200ff0677ac */ /* 0x000ea20008000a00 */
[----:B------:R-:W1:Y:S06]  /*0040*/  S2R R3, SR_TID.X ;  /* 0x0000000000037919 */ /* 0x000e6c0000002100 */
[----:B------:R-:W0:Y:S08]  /*0050*/  S2UR UR5, SR_CTAID.Y ;  /* 0x00000000000579c3 */ /* 0x000e300000002600 */
[----:B------:R-:W0:Y:S08]  /*0060*/  LDC R7, c[0x0][0x364] ;  /* 0x0000d900ff077b82 */ /* 0x000e300000000800 */
[----:B------:R-:W1:Y:S01]  /*0070*/  S2UR UR4, SR_CTAID.X ;  /* 0x00000000000479c3 */ /* 0x000e620000002500 */
[----:B0-----:R-:W-:-:S05]  /*0080*/  IMAD R7, R7, UR5, R2 ;  /* 0x0000000507077c24 */ /* 0x001fca000f8e0202 */
[----:B--2---:R-:W-:Y:S01]  /*0090*/  ISETP.GE.AND P0, PT, R7, UR7, PT ;  /* 0x0000000707007c0c */ /* 0x004fe2000bf06270 */
[----:B-1----:R-:W-:-:S05]  /*00a0*/  IMAD R0, R0, UR4, R3 ;  /* 0x0000000400007c24 */ /* 0x002fca000f8e0203 */
[----:B------:R-:W-:-:S13]  /*00b0*/  ISETP.GE.OR P0, PT, R0, UR6, P0 ;  /* 0x0000000600007c0c */ /* 0x000fda0008706670 */
[----:B------:R-:W-:Y:S05]  /*00c0*/  @P0 EXIT ;  /* 0x000000000000094d */ /* 0x000fea0003800000 */
[----:B------:R-:W0:Y:S01]  /*00d0*/  LDC.64 R2, c[0x0][0x388] ;  /* 0x0000e200ff027b82 */ /* 0x000e220000000a00 */
[----:B------:R-:W1:Y:S01]  /*00e0*/  LDCU.64 UR4, c[0x0][0x358] ;  /* 0x00006b00ff0477ac */ /* 0x000e620008000a00 */
[----:B------:R-:W-:-:S06]  /*00f0*/  IMAD R9, R0, UR7, R7 ;  /* 0x0000000700097c24 */ /* 0x000fcc000f8e0207 */
[----:B------:R-:W2:Y:S01]  /*0100*/  LDC.64 R4, c[0x0][0x380] ;  /* 0x0000e000ff047b82 */ /* 0x000ea20000000a00 */
[----:B0-----:R-:W-:-:S06]  /*0110*/  IMAD.WIDE.U32 R2, R7, 0x4, R2 ;  /* 0x0000000407027825 */ /* 0x001fcc00078e0002 */
[----:B-1----:R-:W3:Y:S01]  /*0120*/  LDG.E R2, desc[UR4][R2.64] ;  /* 0x0000000402027981 */ /* 0x002ee2000c1e1900 */
[----:B--2---:R-:W-:-:S05]  /*0130*/  IMAD.WIDE R4, R9, 0x4, R4 ;  /* 0x0000000409047825 */ /* 0x004fca00078e0204 */
[----:B------:R-:W3:Y:S02]  /*0140*/  LDG.E R7, desc[UR4][R4.64] ;  /* 0x0000000404077981 */ /* 0x000ee4000c1e1900 */
[----:B---3--:R-:W-:-:S05]  /*0150*/  FADD R7, -R2, R7 ;  /* 0x0000000702077221 */ /* 0x008fca0000000100 */
[----:B------:R-:W-:Y:S01]  /*0160*/  STG.E desc[UR4][R4.64], R7 ;  /* 0x0000000704007986 */ /* 0x000fe2000c101904 */
[----:B------:R-:W-:Y:S05]  /*0170*/  EXIT ;  /* 0x000000000000794d */ /* 0x000fea0003800000 */
.L_x_7:
        /* <DEDUP_REMOVED lines=16> */
.L_x_9:


//--------------------- .nv.shared.reserved.0     --------------------------
	.section	.nv.shared.reserved.0,"aw",@nobits
	.weak		__nv_reservedSMEM_offset_0_alias
	.size		__nv_reservedSMEM_offset_0_alias, 0, 64
	.other		__nv_reservedSMEM_offset_0_alias,@"STO_CUDA_RESERVED_SHARED STV_DEFAULT"
__nv_reservedSMEM_offset_0_alias:
	.zero		0
	.zero		64


//--------------------- .nv.constant0._Z20compute_norms_kernelPfS_ii --------------------------
	.section	.nv.constant0._Z20compute_norms_kernelPfS_ii,"a",@progbits
	.sectionflags	@""
	.align	4
.nv.constant0._Z20compute_norms_kernelPfS_ii:
	.zero		920


//--------------------- .nv.constant0._Z18center_data_kernelPfPKfii --------------------------
	.section	.nv.constant0._Z18center_data_kernelPfPKfii,"a",@progbits
	.sectionflags	@""
	.align	4
.nv.constant0._Z18center_data_kernelPfPKfii:
	.zero		920


//--------------------- SYMBOLS --------------------------

	.type		.nv.reservedSmem.offset0,@object
	.size		.nv.reservedSmem.offset0,0x4
